	.headerflags	@"EF_CUDA_TEXMODE_UNIFIED EF_CUDA_64BIT_ADDRESS EF_CUDA_ACCELERATORS EF_CUDA_SM90 EF_CUDA_VIRTUAL_SM(EF_CUDA_SM90)"
	.elftype	@"ET_EXEC"


//--------------------- .nv.info                  --------------------------
	.section	.nv.info,"",@"SHT_CUDA_INFO"
	.align	4


	//----- nvinfo : EIATTR_REGCOUNT
	.align		4
        /*0000*/ 	.byte	0x04, 0x2f
        /*0002*/ 	.short	(.L_3 - .L_2)
	.align		4
.L_2:
        /*0004*/ 	.word	index@(triton_per_fused__weight_norm_interface_3)
        /*0008*/ 	.word	0x00000013


	//----- nvinfo : EIATTR_MIN_STACK_SIZE
	.align		4
.L_3:
        /*000c*/ 	.byte	0x04, 0x12
        /*000e*/ 	.short	(.L_5 - .L_4)
	.align		4
.L_4:
        /*0010*/ 	.word	index@(triton_per_fused__weight_norm_interface_3)
        /*0014*/ 	.word	0x00000000


	//----- nvinfo : EIATTR_FRAME_SIZE
	.align		4
.L_5:
        /*0018*/ 	.byte	0x04, 0x11
        /*001a*/ 	.short	(.L_7 - .L_6)
	.align		4
.L_6:
        /*001c*/ 	.word	index@(triton_per_fused__weight_norm_interface_3)
        /*0020*/ 	.word	0x00000000


	//----- nvinfo : EIATTR_MIN_STACK_SIZE
	.align		4
.L_7:
        /*0024*/ 	.byte	0x04, 0x12
        /*0026*/ 	.short	(.L_9 - .L_8)
	.align		4
.L_8:
        /*0028*/ 	.word	index@(triton_per_fused__weight_norm_interface_3)
        /*002c*/ 	.word	0x00000000
.L_9:


//--------------------- .nv.info.triton_per_fused__weight_norm_interface_3 --------------------------
	.section	.nv.info.triton_per_fused__weight_norm_interface_3,"",@"SHT_CUDA_INFO"
	.sectionflags	@""
	.align	4


	//----- nvinfo : EIATTR_CUDA_API_VERSION
	.align		4
        /*0000*/ 	.byte	0x04, 0x37
        /*0002*/ 	.short	(.L_11 - .L_10)
.L_10:
        /*0004*/ 	.word	0x0000007c


	//----- nvinfo : EIATTR_KPARAM_INFO
	.align		4
.L_11:
        /*0008*/ 	.byte	0x04, 0x17
        /*000a*/ 	.short	(.L_13 - .L_12)
.L_12:
        /*000c*/ 	.word	0x00000000
        /*0010*/ 	.short	0x0005
        /*0012*/ 	.short	0x0024
        /*0014*/ 	.byte	0x00, 0xf0, 0x11, 0x00


	//----- nvinfo : EIATTR_KPARAM_INFO
	.align		4
.L_13:
        /*0018*/ 	.byte	0x04, 0x17
        /*001a*/ 	.short	(.L_15 - .L_14)
.L_14:
        /*001c*/ 	.word	0x00000000
        /*0020*/ 	.short	0x0004
        /*0022*/ 	.short	0x0020
        /*0024*/ 	.byte	0x00, 0xf0, 0x11, 0x00


	//----- nvinfo : EIATTR_KPARAM_INFO
	.align		4
.L_15:
        /*0028*/ 	.byte	0x04, 0x17
        /*002a*/ 	.short	(.L_17 - .L_16)
.L_16:
        /*002c*/ 	.word	0x00000000
        /*0030*/ 	.short	0x0003
        /*0032*/ 	.short	0x0018
        /*0034*/ 	.byte	0x00, 0xf4, 0x21, 0x00


	//----- nvinfo : EIATTR_KPARAM_INFO
	.align		4
.L_17:
        /*0038*/ 	.byte	0x04, 0x17
        /*003a*/ 	.short	(.L_19 - .L_18)
.L_18:
        /*003c*/ 	.word	0x00000000
        /*0040*/ 	.short	0x0002
        /*0042*/ 	.short	0x0010
        /*0044*/ 	.byte	0x00, 0xf4, 0x21, 0x00


	//----- nvinfo : EIATTR_KPARAM_INFO
	.align		4
.L_19:
        /*0048*/ 	.byte	0x04, 0x17
        /*004a*/ 	.short	(.L_21 - .L_20)
.L_20:
        /*004c*/ 	.word	0x00000000
        /*0050*/ 	.short	0x0001
        /*0052*/ 	.short	0x0008
        /*0054*/ 	.byte	0x00, 0xf4, 0x21, 0x00


	//----- nvinfo : EIATTR_KPARAM_INFO
	.align		4
.L_21:
        /*0058*/ 	.byte	0x04, 0x17
        /*005a*/ 	.short	(.L_23 - .L_22)
.L_22:
        /*005c*/ 	.word	0x00000000
        /*0060*/ 	.short	0x0000
        /*0062*/ 	.short	0x0000
        /*0064*/ 	.byte	0x00, 0xf4, 0x21, 0x00


	//----- nvinfo : EIATTR_SPARSE_MMA_MASK
	.align		4
.L_23:
        /*0068*/ 	.byte	0x03, 0x50
        /*006a*/ 	.short	0x0000


	//----- nvinfo : EIATTR_MAXREG_COUNT
	.align		4
        /*006c*/ 	.byte	0x03, 0x1b
        /*006e*/ 	.short	0x00ff


	//----- nvinfo : EIATTR_COOP_GROUP_MASK_REGIDS
	.align		4
        /*0070*/ 	.byte	0x04, 0x29
        /*0072*/ 	.short	(.L_25 - .L_24)


	//   ....[0]....
.L_24:
        /*0074*/ 	.word	0xffffffff


	//   ....[1]....
        /*0078*/ 	.word	0xffffffff


	//   ....[2]....
        /*007c*/ 	.word	0xffffffff


	//----- nvinfo : EIATTR_COOP_GROUP_INSTR_OFFSETS
	.align		4
.L_25:
        /*0080*/ 	.byte	0x04, 0x28
        /*0082*/ 	.short	(.L_27 - .L_26)


	//   ....[0]....
.L_26:
        /*0084*/ 	.word	0x000001f0


	//   ....[1]....
        /*0088*/ 	.word	0x00000210


	//   ....[2]....
        /*008c*/ 	.word	0x00000230


	//----- nvinfo : EIATTR_EXIT_INSTR_OFFSETS
	.align		4
.L_27:
        /*0090*/ 	.byte	0x04, 0x1c
        /*0092*/ 	.short	(.L_29 - .L_28)


	//   ....[0]....
.L_28:
        /*0094*/ 	.word	0x00000380


	//   ....[1]....
        /*0098*/ 	.word	0x000003a0


	//----- nvinfo : EIATTR_REQNTID
	.align		4
.L_29:
        /*009c*/ 	.byte	0x04, 0x10
        /*009e*/ 	.short	(.L_31 - .L_30)
.L_30:
        /*00a0*/ 	.word	0x00000040
        /*00a4*/ 	.word	0x00000001
        /*00a8*/ 	.word	0x00000001


	//----- nvinfo : EIATTR_CBANK_PARAM_SIZE
	.align		4
.L_31:
        /*00ac*/ 	.byte	0x03, 0x19
        /*00ae*/ 	.short	0x0028


	//----- nvinfo : EIATTR_PARAM_CBANK
	.align		4
        /*00b0*/ 	.byte	0x04, 0x0a
        /*00b2*/ 	.short	(.L_33 - .L_32)
	.align		4
.L_32:
        /*00b4*/ 	.word	index@(.nv.constant0.triton_per_fused__weight_norm_interface_3)
        /*00b8*/ 	.short	0x0210
        /*00ba*/ 	.short	0x0028


	//----- nvinfo : EIATTR_SW_WAR
	.align		4
.L_33:
        /*00bc*/ 	.byte	0x04, 0x36
        /*00be*/ 	.short	(.L_35 - .L_34)
.L_34:
        /*00c0*/ 	.word	0x00000008
.L_35:


//--------------------- .nv.callgraph             --------------------------
	.section	.nv.callgraph,"",@"SHT_CUDA_CALLGRAPH"
	.align	4
	.sectionentsize	8
	.align		4
        /*0000*/ 	.word	0x00000000
	.align		4
        /*0004*/ 	.word	0xffffffff
	.align		4
        /*0008*/ 	.word	0x00000000
	.align		4
        /*000c*/ 	.word	0xfffffffe
	.align		4
        /*0010*/ 	.word	0x00000000
	.align		4
        /*0014*/ 	.word	0xfffffffd
	.align		4
        /*0018*/ 	.word	0x00000000
	.align		4
        /*001c*/ 	.word	0xfffffffc


//--------------------- .nv.constant4             --------------------------
	.section	.nv.constant4,"a",@progbits
	.align	8
	.align		8
.nv.constant4:
        /*0000*/ 	.dword	_$_str
	.align		8
        /*0008*/ 	.dword	_$_str_$_2


//--------------------- .text.triton_per_fused__weight_norm_interface_3 --------------------------
	.section	.text.triton_per_fused__weight_norm_interface_3,"ax",@progbits
	.sectionflags	@"SHF_BARRIERS=1"
	.align	128
        .global         triton_per_fused__weight_norm_interface_3
        .type           triton_per_fused__weight_norm_interface_3,@function
        .size           triton_per_fused__weight_norm_interface_3,(.L_x_1 - triton_per_fused__weight_norm_interface_3)
        .other          triton_per_fused__weight_norm_interface_3,@"STO_CUDA_ENTRY STV_DEFAULT"
triton_per_fused__weight_norm_interface_3:
.text.triton_per_fused__weight_norm_interface_3:
[----:B------:R-:W0:Y:S02]  /*0000*/  LDC R1, c[0x0][0x28] ;  /* 0x00000a00ff017b82 */ /* 0x000e240000000800 */
[----:B------:R-:W1:Y:S01]  /*0010*/  S2R R3, SR_TID.X ;  /* 0x0000000000037919 */ /* 0x000e620000002100 */
[----:B------:R-:W2:Y:S01]  /*0020*/  LDC.64 R6, c[0x0][0x218] ;  /* 0x00008600ff067b82 */ /* 0x000ea20000000a00 */
[----:B------:R-:W-:Y:S01]  /*0030*/  HFMA2.MMA R12, -RZ, RZ, 0, 0 ;  /* 0x00000000ff0c7435 */ /* 0x000fe200000001ff */
[----:B------:R-:W-:Y:S01]  /*0040*/  ULDC.64 UR6, c[0x0][0x208] ;  /* 0x0000820000067ab9 */ /* 0x000fe20000000a00 */
[----:B------:R-:W3:Y:S05]  /*0050*/  S2R R2, SR_CTAID.X ;  /* 0x0000000000027919 */ /* 0x000eea0000002500 */
[----:B------:R-:W4:Y:S01]  /*0060*/  LDC.64 R8, c[0x0][0x220] ;  /* 0x00008800ff087b82 */ /* 0x000f220000000a00 */
[----:B-1----:R-:W-:-:S02]  /*0070*/  SHF.R.U32.HI R11, RZ, 0x3, R3 ;  /* 0x00000003ff0b7819 */ /* 0x002fc40000011603 */
[----:B------:R-:W-:Y:S01]  /*0080*/  LOP3.LUT R10, R3, 0x7, RZ, 0xc0, !PT ;  /* 0x00000007030a7812 */ /* 0x000fe200078ec0ff */
[----:B---3--:R-:W-:Y:S01]  /*0090*/  IMAD.SHL.U32 R2, R2, 0x8, RZ ;  /* 0x0000000802027824 */ /* 0x008fe200078e00ff */
[----:B------:R-:W-:-:S04]  /*00a0*/  SGXT.U32 R11, R11, 0x3 ;  /* 0x000000030b0b781a */ /* 0x000fc80000000000 */
[----:B------:R-:W-:-:S04]  /*00b0*/  LOP3.LUT R5, R2, R11, RZ, 0xfc, !PT ;  /* 0x0000000b02057212 */ /* 0x000fc800078efcff */
[C---:B------:R-:W-:Y:S01]  /*00c0*/  ISETP.GE.AND P1, PT, R5.reuse, 0x8, PT ;  /* 0x000000080500780c */ /* 0x040fe20003f26270 */
[----:B------:R-:W-:-:S04]  /*00d0*/  IMAD R0, R5, 0x8, R10 ;  /* 0x0000000805007824 */ /* 0x000fc800078e020a */
[----:B--2---:R-:W-:-:S08]  /*00e0*/  IMAD.WIDE R6, R0, 0x4, R6 ;  /* 0x0000000400067825 */ /* 0x004fd000078e0206 */
[----:B------:R-:W2:Y:S01]  /*00f0*/  @!P1 LDG.E R12, desc[UR6][R6.64] ;  /* 0x00000006060c9981 */ /* 0x000ea2000c1e1900 */
[----:B------:R-:W-:Y:S01]  /*0100*/  MOV R4, RZ ;  /* 0x000000ff00047202 */ /* 0x000fe20000000f00 */
[----:B----4-:R-:W-:-:S05]  /*0110*/  IMAD.WIDE R8, R5, 0x4, R8 ;  /* 0x0000000405087825 */ /* 0x010fca00078e0208 */
[----:B------:R1:W3:Y:S01]  /*0120*/  @!P1 LDG.E.EL R4, desc[UR6][R8.64] ;  /* 0x0000000608049981 */ /* 0x0002e2000c2e1900 */
[----:B------:R-:W4:Y:S01]  /*0130*/  S2UR UR5, SR_CgaCtaId ;  /* 0x00000000000579c3 */ /* 0x000f220000008800 */
[----:B------:R-:W-:Y:S01]  /*0140*/  UMOV UR4, 0x400 ;  /* 0x0000040000047882 */ /* 0x000fe20000000000 */
[----:B------:R-:W-:Y:S02]  /*0150*/  LOP3.LUT P0, RZ, R3, 0x38, RZ, 0xc0, !PT ;  /* 0x0000003803ff7812 */ /* 0x000fe4000780c0ff */
[----:B------:R-:W-:-:S04]  /*0160*/  LOP3.LUT R3, R2, 0x7, R3, 0xf8, !PT ;  /* 0x0000000702037812 */ /* 0x000fc800078ef803 */
[----:B------:R-:W-:Y:S01]  /*0170*/  ISETP.LT.AND P0, PT, R3, 0x8, !P0 ;  /* 0x000000080300780c */ /* 0x000fe20004701270 */
[----:B-1----:R-:W1:Y:S01]  /*0180*/  LDC.64 R8, c[0x0][0x228] ;  /* 0x00008a00ff087b82 */ /* 0x002e620000000a00 */
[----:B----4-:R-:W-:-:S06]  /*0190*/  UPRMT UR4, UR5, 0x654, UR4 ;  /* 0x0000065405047896 */ /* 0x010fcc0008000004 */
[----:B------:R-:W-:Y:S02]  /*01a0*/  LEA R16, R11, UR4, 0x2 ;  /* 0x000000040b107c11 */ /* 0x000fe4000f8e10ff */
[----:B------:R-:W-:Y:S02]  /*01b0*/  LEA R10, R10, UR4, 0x2 ;  /* 0x000000040a0a7c11 */ /* 0x000fe4000f8e10ff */
[----:B--2---:R-:W-:-:S05]  /*01c0*/  SEL R5, R12, RZ, !P1 ;  /* 0x000000ff0c057207 */ /* 0x004fca0004800000 */
[----:B------:R-:W-:-:S05]  /*01d0*/  FMUL R12, R5, R5 ;  /* 0x00000005050c7220 */ /* 0x000fca0000400000 */
[----:B------:R-:W-:-:S05]  /*01e0*/  FSEL R12, R12, RZ, !P1 ;  /* 0x000000ff0c0c7208 */ /* 0x000fca0004800000 */
[----:B------:R-:W2:Y:S02]  /*01f0*/  SHFL.BFLY PT, R13, R12, 0x4, 0x1f ;  /* 0x0c801f000c0d7f89 */ /* 0x000ea400000e0000 */
[----:B--2---:R-:W-:-:S05]  /*0200*/  FADD R13, R12, R13 ;  /* 0x0000000d0c0d7221 */ /* 0x004fca0000000000 */
[----:B------:R-:W2:Y:S02]  /*0210*/  SHFL.BFLY PT, R14, R13, 0x2, 0x1f ;  /* 0x0c401f000d0e7f89 */ /* 0x000ea400000e0000 */
[----:B--2---:R-:W-:-:S05]  /*0220*/  FADD R14, R13, R14 ;  /* 0x0000000e0d0e7221 */ /* 0x004fca0000000000 */
[----:B------:R-:W2:Y:S02]  /*0230*/  SHFL.BFLY PT, R7, R14, 0x1, 0x1f ;  /* 0x0c201f000e077f89 */ /* 0x000ea400000e0000 */
[----:B--2---:R-:W-:Y:S02]  /*0240*/  FADD R11, R14, R7 ;  /* 0x000000070e0b7221 */ /* 0x004fe40000000000 */
[----:B------:R-:W2:Y:S02]  /*0250*/  LDC.64 R6, c[0x0][0x210] ;  /* 0x00008400ff067b82 */ /* 0x000ea40000000a00 */
[----:B------:R-:W4:Y:S01]  /*0260*/  MUFU.SQRT R12, R11 ;  /* 0x0000000b000c7308 */ /* 0x000f220000002000 */
[----:B------:R-:W-:Y:S05]  /*0270*/  STS [R16], R11 ;  /* 0x0000000b10007388 */ /* 0x000fea0000000800 */
[----:B------:R-:W-:Y:S01]  /*0280*/  BAR.SYNC.DEFER_BLOCKING 0x0 ;  /* 0x0000000000007b1d */ /* 0x000fe20000010000 */
[----:B----4-:R-:W-:-:S02]  /*0290*/  FSETP.GT.AND P2, PT, R12, 8.50705917302346158658e+37, PT ;  /* 0x7e8000000c00780b */ /* 0x010fc40003f44000 */
[----:B------:R-:W-:Y:S01]  /*02a0*/  FSETP.GEU.AND P3, PT, R12, 1.175494350822287508e-38, PT ;  /* 0x008000000c00780b */ /* 0x000fe20003f6e000 */
[----:B--2---:R-:W-:-:S04]  /*02b0*/  IMAD.WIDE R2, R3, 0x4, R6 ;  /* 0x0000000403027825 */ /* 0x004fc800078e0206 */
[----:B-1----:R-:W-:-:S06]  /*02c0*/  IMAD.WIDE R6, R0, 0x4, R8 ;  /* 0x0000000400067825 */ /* 0x002fcc00078e0208 */
[----:B------:R-:W-:Y:S01]  /*02d0*/  @P2 FMUL R12, R12, 0.25 ;  /* 0x3e8000000c0c2820 */ /* 0x000fe20000400000 */
[----:B------:R-:W1:Y:S01]  /*02e0*/  LDS R10, [R10] ;  /* 0x000000000a0a7984 */ /* 0x000e620000000800 */
[----:B---3--:R-:W-:Y:S02]  /*02f0*/  @P2 FMUL R4, R4, 0.25 ;  /* 0x3e80000004042820 */ /* 0x008fe40000400000 */
[----:B------:R-:W-:Y:S02]  /*0300*/  @!P3 FMUL R12, R12, 16777216 ;  /* 0x4b8000000c0cb820 */ /* 0x000fe40000400000 */
[----:B------:R-:W-:Y:S02]  /*0310*/  @!P3 FMUL R4, R4, 16777216 ;  /* 0x4b8000000404b820 */ /* 0x000fe40000400000 */
[----:B------:R-:W2:Y:S02]  /*0320*/  MUFU.RCP R13, R12 ;  /* 0x0000000c000d7308 */ /* 0x000ea40000001000 */
[----:B--2---:R-:W-:-:S04]  /*0330*/  FMUL R4, R13, R4 ;  /* 0x000000040d047220 */ /* 0x004fc80000400000 */
[----:B------:R-:W-:Y:S02]  /*0340*/  FMUL R5, R5, R4 ;  /* 0x0000000405057220 */ /* 0x000fe40000400000 */
[----:B-1----:R-:W1:Y:S01]  /*0350*/  MUFU.SQRT R11, R10 ;  /* 0x0000000a000b7308 */ /* 0x002e620000002000 */
[----:B------:R-:W-:Y:S06]  /*0360*/  BAR.SYNC.DEFER_BLOCKING 0x0 ;  /* 0x0000000000007b1d */ /* 0x000fec0000010000 */
[----:B-1----:R1:W-:Y:S01]  /*0370*/  @P0 STG.E desc[UR6][R2.64], R11 ;  /* 0x0000000b02000986 */ /* 0x0023e2000c101906 */
[----:B------:R-:W-:Y:S05]  /*0380*/  @P1 EXIT ;  /* 0x000000000000194d */ /* 0x000fea0003800000 */
[----:B------:R-:W-:Y:S01]  /*0390*/  STG.E desc[UR6][R6.64], R5 ;  /* 0x0000000506007986 */ /* 0x000fe2000c101906 */
[----:B------:R-:W-:Y:S05]  /*03a0*/  EXIT ;  /* 0x000000000000794d */ /* 0x000fea0003800000 */
.L_x_0:
[----:B------:R-:W-:-:S00]  /*03b0*/  BRA `(.L_x_0) ;  /* 0xfffffffc00fc7947 */ /* 0x000fc0000383ffff */
[----:B------:R-:W-:-:S00]  /*03c0*/  NOP ;  /* 0x0000000000007918 */ /* 0x000fc00000000000 */
        /* <DEDUP_REMOVED lines=11> */
.L_x_1:


//--------------------- .nv.global.init           --------------------------
	.section	.nv.global.init,"aw",@progbits
.nv.global.init:
	.type		_$_str,@object
	.size		_$_str,(_$_str_$_2 - _$_str)
_$_str:
        /*0000*/ 	.byte	0x5f, 0x5f, 0x43, 0x55, 0x44, 0x41, 0x5f, 0x46, 0x54, 0x5a, 0x00
	.type		_$_str_$_2,@object
	.size		_$_str_$_2,(.L_1 - _$_str_$_2)
_$_str_$_2:
        /*000b*/ 	.byte	0x5f, 0x5f, 0x43, 0x55, 0x44, 0x41, 0x5f, 0x50, 0x52, 0x45, 0x43, 0x5f, 0x53, 0x51, 0x52, 0x54
        /*001b*/ 	.byte	0x00
.L_1:


//--------------------- .nv.shared.triton_per_fused__weight_norm_interface_3 --------------------------
	.section	.nv.shared.triton_per_fused__weight_norm_interface_3,"aw",@nobits
	.sectionflags	@""
	.align	16
	.zero		1024


//--------------------- .nv.constant0.triton_per_fused__weight_norm_interface_3 --------------------------
	.section	.nv.constant0.triton_per_fused__weight_norm_interface_3,"a",@progbits
	.sectionflags	@""
	.align	4
.nv.constant0.triton_per_fused__weight_norm_interface_3:
	.zero		568
